//
// Generated by NVIDIA NVVM Compiler
//
// Compiler Build ID: CL-36424714
// Cuda compilation tools, release 13.0, V13.0.88
// Based on NVVM 20.0.0
//

.version 9.0
.target sm_100
.address_size 64

	// .globl	_Z12thread_multiPi

.visible .entry _Z12thread_multiPi(
	.param .u64 .ptr .align 1 _Z12thread_multiPi_param_0
)
{
	.reg .b32 	%r<5>;
	.reg .b64 	%rd<5>;

	ld.param.u64 	%rd1, [_Z12thread_multiPi_param_0];
	cvta.to.global.u64 	%rd2, %rd1;
	mov.u32 	%r1, %ntid.x;
	mov.u32 	%r2, %ctaid.x;
	mov.u32 	%r3, %tid.x;
	mad.lo.s32 	%r4, %r1, %r2, %r3;
	mul.wide.s32 	%rd3, %r4, 4;
	add.s64 	%rd4, %rd2, %rd3;
	st.global.u32 	[%rd4], %r3;
	ret;

}


// ===== COMPILED SASS (sm_100) =====

	.target	sm_100

	.elftype	@"ET_EXEC"


//--------------------- .note.nv.tkinfo           --------------------------
	.section	.note.nv.tkinfo,"",@"SHT_NOTE"
	.sectionflags	@"SHF_NOTE_NV_TKINFO"
	.tkinfo
        /*0018*/ 	.word	0x00000002
        /*0030*/ 	.string	""
        /*0030*/ 	.string	"ptxas"
        /*0030*/ 	.string	"Cuda compilation tools, release 13.0, V13.0.88"
        /*0030*/ 	.string	"Build cuda_13.0.r13.0/compiler.36424714_0"
        /*0030*/ 	.string	"-arch sm_100 -m 64 "



//--------------------- .note.nv.cuinfo           --------------------------
	.section	.note.nv.cuinfo,"",@"SHT_NOTE"
	.sectionflags	@"SHF_NOTE_NV_CUINFO"
        /*0018*/ 	.short	0x0002
        /*001a*/ 	.short	0x0064
        /*001c*/ 	.short	0x0082
	.zero		2


//--------------------- .nv.info                  --------------------------
	.section	.nv.info,"",@"SHT_CUDA_INFO"
	.align	4


	//----- nvinfo : EIATTR_REGCOUNT
	.align		4
        /*0000*/ 	.byte	0x04, 0x2f
        /*0002*/ 	.short	(.L_1 - .L_0)
	.align		4
.L_0:
        /*0004*/ 	.word	index@(_Z12thread_multiPi)
        /*0008*/ 	.word	0x00000008


	//----- nvinfo : EIATTR_FRAME_SIZE
	.align		4
.L_1:
        /*000c*/ 	.byte	0x04, 0x11
        /*000e*/ 	.short	(.L_3 - .L_2)
	.align		4
.L_2:
        /*0010*/ 	.word	index@(_Z12thread_multiPi)
        /*0014*/ 	.word	0x00000000


	//----- nvinfo : EIATTR_MIN_STACK_SIZE
	.align		4
.L_3:
        /*0018*/ 	.byte	0x04, 0x12
        /*001a*/ 	.short	(.L_5 - .L_4)
	.align		4
.L_4:
        /*001c*/ 	.word	index@(_Z12thread_multiPi)
        /*0020*/ 	.word	0x00000000
.L_5:


//--------------------- .nv.compat                --------------------------
	.section	.nv.compat,"",@"SHT_CUDA_COMPAT_INFO"
	.align	4
        /*0000*/ 	.byte	0x02, 0x09, 0x00, 0x00, 0x02, 0x02, 0x01, 0x00, 0x02, 0x05, 0x05, 0x00, 0x03, 0x07, 0x01, 0x01
        /*0010*/ 	.byte	0x02, 0x03, 0x00, 0x00, 0x02, 0x06, 0x01, 0x00, 0x04, 0x0b, 0x08, 0x00, 0x09, 0x00, 0x00, 0x00
        /*0020*/ 	.byte	0x00, 0x00, 0x00, 0x00


//--------------------- .nv.info._Z12thread_multiPi --------------------------
	.section	.nv.info._Z12thread_multiPi,"",@"SHT_CUDA_INFO"
	.sectionflags	@""
	.align	4


	//----- nvinfo : EIATTR_CUDA_API_VERSION
	.align		4
        /*0000*/ 	.byte	0x04, 0x37
        /*0002*/ 	.short	(.L_7 - .L_6)
.L_6:
        /*0004*/ 	.word	0x00000082


	//----- nvinfo : EIATTR_KPARAM_INFO
	.align		4
.L_7:
        /*0008*/ 	.byte	0x04, 0x17
        /*000a*/ 	.short	(.L_9 - .L_8)
.L_8:
        /*000c*/ 	.word	0x00000000
        /*0010*/ 	.short	0x0000
        /*0012*/ 	.short	0x0000
        /*0014*/ 	.byte	0x00, 0xf5, 0x21, 0x00


	//----- nvinfo : EIATTR_SPARSE_MMA_MASK
	.align		4
.L_9:
        /*0018*/ 	.byte	0x03, 0x50
        /*001a*/ 	.short	0x0000


	//----- nvinfo : EIATTR_MAXREG_COUNT
	.align		4
        /*001c*/ 	.byte	0x03, 0x1b
        /*001e*/ 	.short	0x00ff


	//----- nvinfo : EIATTR_MERCURY_ISA_VERSION
	.align		4
        /*0020*/ 	.byte	0x03, 0x5f
        /*0022*/ 	.short	0x0101


	//----- nvinfo : EIATTR_VRC_CTA_INIT_COUNT
	.align		4
        /*0024*/ 	.byte	0x02, 0x4a
	.zero		1
	.zero		1


	//----- nvinfo : EIATTR_EXIT_INSTR_OFFSETS
	.align		4
        /*0028*/ 	.byte	0x04, 0x1c
        /*002a*/ 	.short	(.L_11 - .L_10)


	//   ....[0]....
.L_10:
        /*002c*/ 	.word	0x00000090


	//----- nvinfo : EIATTR_CBANK_PARAM_SIZE
	.align		4
.L_11:
        /*0030*/ 	.byte	0x03, 0x19
        /*0032*/ 	.short	0x0008


	//----- nvinfo : EIATTR_PARAM_CBANK
	.align		4
        /*0034*/ 	.byte	0x04, 0x0a
        /*0036*/ 	.short	(.L_13 - .L_12)
	.align		4
.L_12:
        /*0038*/ 	.word	index@(.nv.constant0._Z12thread_multiPi)
        /*003c*/ 	.short	0x0380
        /*003e*/ 	.short	0x0008


	//----- nvinfo : EIATTR_SW_WAR
	.align		4
.L_13:
        /*0040*/ 	.byte	0x04, 0x36
        /*0042*/ 	.short	(.L_15 - .L_14)
.L_14:
        /*0044*/ 	.word	0x00000008
.L_15:


//--------------------- .nv.callgraph             --------------------------
	.section	.nv.callgraph,"",@"SHT_CUDA_CALLGRAPH"
	.align	4
	.sectionentsize	8
	.align		4
        /*0000*/ 	.word	0x00000000
	.align		4
        /*0004*/ 	.word	0xffffffff
	.align		4
        /*0008*/ 	.word	0x00000000
	.align		4
        /*000c*/ 	.word	0xfffffffe
	.align		4
        /*0010*/ 	.word	0x00000000
	.align		4
        /*0014*/ 	.word	0xfffffffd
	.align		4
        /*0018*/ 	.word	0x00000000
	.align		4
        /*001c*/ 	.word	0xfffffffc


//--------------------- .text._Z12thread_multiPi  --------------------------
	.section	.text._Z12thread_multiPi,"ax",@progbits
	.align	128
        .global         _Z12thread_multiPi
        .type           _Z12thread_multiPi,@function
        .size           _Z12thread_multiPi,(.L_x_1 - _Z12thread_multiPi)
        .other          _Z12thread_multiPi,@"STO_CUDA_ENTRY STV_DEFAULT"
_Z12thread_multiPi:
.text._Z12thread_multiPi:
[----:B------:R-:W-:Y:S01]  /*0000*/  LDC R1, c[0x0][0x37c] ;  /* 0x0000df00ff017b82 */ /* 0x000fe20000000800 */
[----:B------:R-:W0:Y:S07]  /*0010*/  S2R R5, SR_CTAID.X ;  /* 0x0000000000057919 */ /* 0x000e2e0000002500 */
[----:B------:R-:W1:Y:S01]  /*0020*/  LDC.64 R2, c[0x0][0x380] ;  /* 0x0000e000ff027b82 */ /* 0x000e620000000a00 */
[----:B------:R-:W0:Y:S01]  /*0030*/  LDCU UR6, c[0x0][0x360] ;  /* 0x00006c00ff0677ac */ /* 0x000e220008000800 */
[----:B------:R-:W0:Y:S01]  /*0040*/  S2R R0, SR_TID.X ;  /* 0x0000000000007919 */ /* 0x000e220000002100 */
[----:B------:R-:W2:Y:S01]  /*0050*/  LDCU.64 UR4, c[0x0][0x358] ;  /* 0x00006b00ff0477ac */ /* 0x000ea20008000a00 */
[----:B0-----:R-:W-:-:S04]  /*0060*/  IMAD R5, R5, UR6, R0 ;  /* 0x0000000605057c24 */ /* 0x001fc8000f8e0200 */
[----:B-1----:R-:W-:-:S05]  /*0070*/  IMAD.WIDE R2, R5, 0x4, R2 ;  /* 0x0000000405027825 */ /* 0x002fca00078e0202 */
[----:B--2---:R-:W-:Y:S01]  /*0080*/  STG.E desc[UR4][R2.64], R0 ;  /* 0x0000000002007986 */ /* 0x004fe2000c101904 */
[----:B------:R-:W-:Y:S05]  /*0090*/  EXIT ;  /* 0x000000000000794d */ /* 0x000fea0003800000 */
.L_x_0:
[----:B------:R-:W-:-:S00]  /*00a0*/  BRA `(.L_x_0) ;  /* 0xfffffffc00fc7947 */ /* 0x000fc0000383ffff */
[----:B------:R-:W-:-:S00]  /*00b0*/  NOP ;  /* 0x0000000000007918 */ /* 0x000fc00000000000 */
        /* <DEDUP_REMOVED lines=12> */
.L_x_1:


//--------------------- .nv.shared.reserved.0     --------------------------
	.section	.nv.shared.reserved.0,"aw",@nobits
	.weak		__nv_reservedSMEM_offset_0_alias
	.size		__nv_reservedSMEM_offset_0_alias, 0, 64
	.other		__nv_reservedSMEM_offset_0_alias,@"STO_CUDA_RESERVED_SHARED STV_DEFAULT"
__nv_reservedSMEM_offset_0_alias:
	.zero		0
	.zero		64


//--------------------- .nv.constant0._Z12thread_multiPi --------------------------
	.section	.nv.constant0._Z12thread_multiPi,"a",@progbits
	.sectionflags	@""
	.align	4
.nv.constant0._Z12thread_multiPi:
	.zero		904


//--------------------- SYMBOLS --------------------------

	.type		.nv.reservedSmem.offset0,@object
	.size		.nv.reservedSmem.offset0,0x4
